	.headerflags	@"EF_CUDA_TEXMODE_UNIFIED EF_CUDA_64BIT_ADDRESS EF_CUDA_ACCELERATORS EF_CUDA_SM90 EF_CUDA_VIRTUAL_SM(EF_CUDA_SM90)"
	.elftype	@"ET_EXEC"


//--------------------- .nv.info                  --------------------------
	.section	.nv.info,"",@"SHT_CUDA_INFO"
	.align	4


	//----- nvinfo : EIATTR_REGCOUNT
	.align		4
        /*0000*/ 	.byte	0x04, 0x2f
        /*0002*/ 	.short	(.L_1 - .L_0)
	.align		4
.L_0:
        /*0004*/ 	.word	index@(triton_poi_fused_convolution_11)
        /*0008*/ 	.word	0x0000000c


	//----- nvinfo : EIATTR_MIN_STACK_SIZE
	.align		4
.L_1:
        /*000c*/ 	.byte	0x04, 0x12
        /*000e*/ 	.short	(.L_3 - .L_2)
	.align		4
.L_2:
        /*0010*/ 	.word	index@(triton_poi_fused_convolution_11)
        /*0014*/ 	.word	0x00000000


	//----- nvinfo : EIATTR_FRAME_SIZE
	.align		4
.L_3:
        /*0018*/ 	.byte	0x04, 0x11
        /*001a*/ 	.short	(.L_5 - .L_4)
	.align		4
.L_4:
        /*001c*/ 	.word	index@(triton_poi_fused_convolution_11)
        /*0020*/ 	.word	0x00000000


	//----- nvinfo : EIATTR_MIN_STACK_SIZE
	.align		4
.L_5:
        /*0024*/ 	.byte	0x04, 0x12
        /*0026*/ 	.short	(.L_7 - .L_6)
	.align		4
.L_6:
        /*0028*/ 	.word	index@(triton_poi_fused_convolution_11)
        /*002c*/ 	.word	0x00000000
.L_7:


//--------------------- .nv.info.triton_poi_fused_convolution_11 --------------------------
	.section	.nv.info.triton_poi_fused_convolution_11,"",@"SHT_CUDA_INFO"
	.sectionflags	@""
	.align	4


	//----- nvinfo : EIATTR_CUDA_API_VERSION
	.align		4
        /*0000*/ 	.byte	0x04, 0x37
        /*0002*/ 	.short	(.L_9 - .L_8)
.L_8:
        /*0004*/ 	.word	0x0000007c


	//----- nvinfo : EIATTR_KPARAM_INFO
	.align		4
.L_9:
        /*0008*/ 	.byte	0x04, 0x17
        /*000a*/ 	.short	(.L_11 - .L_10)
.L_10:
        /*000c*/ 	.word	0x00000000
        /*0010*/ 	.short	0x0002
        /*0012*/ 	.short	0x0010
        /*0014*/ 	.byte	0x00, 0xf0, 0x11, 0x00


	//----- nvinfo : EIATTR_KPARAM_INFO
	.align		4
.L_11:
        /*0018*/ 	.byte	0x04, 0x17
        /*001a*/ 	.short	(.L_13 - .L_12)
.L_12:
        /*001c*/ 	.word	0x00000000
        /*0020*/ 	.short	0x0001
        /*0022*/ 	.short	0x0008
        /*0024*/ 	.byte	0x00, 0xf4, 0x21, 0x00


	//----- nvinfo : EIATTR_KPARAM_INFO
	.align		4
.L_13:
        /*0028*/ 	.byte	0x04, 0x17
        /*002a*/ 	.short	(.L_15 - .L_14)
.L_14:
        /*002c*/ 	.word	0x00000000
        /*0030*/ 	.short	0x0000
        /*0032*/ 	.short	0x0000
        /*0034*/ 	.byte	0x00, 0xf4, 0x21, 0x00


	//----- nvinfo : EIATTR_SPARSE_MMA_MASK
	.align		4
.L_15:
        /*0038*/ 	.byte	0x03, 0x50
        /*003a*/ 	.short	0x0000


	//----- nvinfo : EIATTR_MAXREG_COUNT
	.align		4
        /*003c*/ 	.byte	0x03, 0x1b
        /*003e*/ 	.short	0x00ff


	//----- nvinfo : EIATTR_EXIT_INSTR_OFFSETS
	.align		4
        /*0040*/ 	.byte	0x04, 0x1c
        /*0042*/ 	.short	(.L_17 - .L_16)


	//   ....[0]....
.L_16:
        /*0044*/ 	.word	0x00000150


	//----- nvinfo : EIATTR_REQNTID
	.align		4
.L_17:
        /*0048*/ 	.byte	0x04, 0x10
        /*004a*/ 	.short	(.L_19 - .L_18)
.L_18:
        /*004c*/ 	.word	0x00000100
        /*0050*/ 	.word	0x00000001
        /*0054*/ 	.word	0x00000001


	//----- nvinfo : EIATTR_CBANK_PARAM_SIZE
	.align		4
.L_19:
        /*0058*/ 	.byte	0x03, 0x19
        /*005a*/ 	.short	0x0014


	//----- nvinfo : EIATTR_PARAM_CBANK
	.align		4
        /*005c*/ 	.byte	0x04, 0x0a
        /*005e*/ 	.short	(.L_21 - .L_20)
	.align		4
.L_20:
        /*0060*/ 	.word	index@(.nv.constant0.triton_poi_fused_convolution_11)
        /*0064*/ 	.short	0x0210
        /*0066*/ 	.short	0x0014


	//----- nvinfo : EIATTR_SW_WAR
	.align		4
.L_21:
        /*0068*/ 	.byte	0x04, 0x36
        /*006a*/ 	.short	(.L_23 - .L_22)
.L_22:
        /*006c*/ 	.word	0x00000008
.L_23:


//--------------------- .nv.callgraph             --------------------------
	.section	.nv.callgraph,"",@"SHT_CUDA_CALLGRAPH"
	.align	4
	.sectionentsize	8
	.align		4
        /*0000*/ 	.word	0x00000000
	.align		4
        /*0004*/ 	.word	0xffffffff
	.align		4
        /*0008*/ 	.word	0x00000000
	.align		4
        /*000c*/ 	.word	0xfffffffe
	.align		4
        /*0010*/ 	.word	0x00000000
	.align		4
        /*0014*/ 	.word	0xfffffffd
	.align		4
        /*0018*/ 	.word	0x00000000
	.align		4
        /*001c*/ 	.word	0xfffffffc


//--------------------- .text.triton_poi_fused_convolution_11 --------------------------
	.section	.text.triton_poi_fused_convolution_11,"ax",@progbits
	.align	128
        .global         triton_poi_fused_convolution_11
        .type           triton_poi_fused_convolution_11,@function
        .size           triton_poi_fused_convolution_11,(.L_x_1 - triton_poi_fused_convolution_11)
        .other          triton_poi_fused_convolution_11,@"STO_CUDA_ENTRY STV_DEFAULT"
triton_poi_fused_convolution_11:
.text.triton_poi_fused_convolution_11:
[----:B------:R-:W-:Y:S01]  /*0000*/  LDC R1, c[0x0][0x28] ;  /* 0x00000a00ff017b82 */ /* 0x000fe20000000800 */
[----:B------:R-:W1:Y:S07]  /*0010*/  S2R R0, SR_TID.X ;  /* 0x0000000000007919 */ /* 0x000e6e0000002100 */
[----:B------:R-:W2:Y:S01]  /*0020*/  LDC.64 R4, c[0x0][0x218] ;  /* 0x00008600ff047b82 */ /* 0x000ea20000000a00 */
[----:B------:R-:W-:Y:S01]  /*0030*/  ULDC.64 UR4, c[0x0][0x208] ;  /* 0x0000820000047ab9 */ /* 0x000fe20000000a00 */
[----:B------:R-:W3:Y:S06]  /*0040*/  S2R R7, SR_CTAID.X ;  /* 0x0000000000077919 */ /* 0x000eec0000002500 */
[----:B------:R-:W4:Y:S01]  /*0050*/  LDC.64 R2, c[0x0][0x210] ;  /* 0x00008400ff027b82 */ /* 0x000f220000000a00 */
[----:B-1----:R-:W-:Y:S01]  /*0060*/  IMAD.SHL.U32 R0, R0, 0x2, RZ ;  /* 0x0000000200007824 */ /* 0x002fe200078e00ff */
[----:B---3--:R-:W-:-:S04]  /*0070*/  SHF.R.S32.HI R6, RZ, 0x16, R7 ;  /* 0x00000016ff067819 */ /* 0x008fc80000011407 */
[----:B------:R-:W-:-:S04]  /*0080*/  LOP3.LUT R0, R0, 0x1fe, RZ, 0xc0, !PT ;  /* 0x000001fe00007812 */ /* 0x000fc800078ec0ff */
[----:B------:R-:W-:Y:S02]  /*0090*/  LEA R7, R7, R0, 0x9 ;  /* 0x0000000007077211 */ /* 0x000fe400078e48ff */
[----:B------:R-:W-:-:S03]  /*00a0*/  SGXT R0, R6, 0x1 ;  /* 0x000000010600781a */ /* 0x000fc60000000200 */
[----:B----4-:R-:W-:Y:S01]  /*00b0*/  IMAD.WIDE R2, R7, 0x4, R2 ;  /* 0x0000000407027825 */ /* 0x010fe200078e0202 */
[----:B------:R-:W-:-:S04]  /*00c0*/  LEA.HI R0, R0, R7, RZ, 0x6 ;  /* 0x0000000700007211 */ /* 0x000fc800078f30ff */
[----:B------:R-:W-:-:S05]  /*00d0*/  LOP3.LUT R0, R0, 0xffffffc0, RZ, 0xc0, !PT ;  /* 0xffffffc000007812 */ /* 0x000fca00078ec0ff */
[----:B------:R-:W-:Y:S02]  /*00e0*/  IMAD.IADD R9, R7, 0x1, -R0 ;  /* 0x0000000107097824 */ /* 0x000fe400078e0a00 */
[----:B------:R-:W3:Y:S02]  /*00f0*/  LDG.E.64 R6, desc[UR4][R2.64] ;  /* 0x0000000402067981 */ /* 0x000ee4000c1e1b00 */
[----:B--2---:R-:W-:-:S06]  /*0100*/  IMAD.WIDE R4, R9, 0x4, R4 ;  /* 0x0000000409047825 */ /* 0x004fcc00078e0204 */
[----:B------:R-:W3:Y:S02]  /*0110*/  LDG.E.EL.64 R4, desc[UR4][R4.64] ;  /* 0x0000000404047981 */ /* 0x000ee4000c2e1b00 */
[----:B---3--:R-:W-:Y:S01]  /*0120*/  FADD R6, R6, R4 ;  /* 0x0000000406067221 */ /* 0x008fe20000000000 */
[----:B------:R-:W-:-:S05]  /*0130*/  FADD R7, R7, R5 ;  /* 0x0000000507077221 */ /* 0x000fca0000000000 */
[----:B------:R-:W-:Y:S01]  /*0140*/  STG.E.64 desc[UR4][R2.64], R6 ;  /* 0x0000000602007986 */ /* 0x000fe2000c101b04 */
[----:B------:R-:W-:Y:S05]  /*0150*/  EXIT ;  /* 0x000000000000794d */ /* 0x000fea0003800000 */
.L_x_0:
[----:B------:R-:W-:-:S00]  /*0160*/  BRA `(.L_x_0) ;  /* 0xfffffffc00fc7947 */ /* 0x000fc0000383ffff */
[----:B------:R-:W-:-:S00]  /*0170*/  NOP ;  /* 0x0000000000007918 */ /* 0x000fc00000000000 */
        /* <DEDUP_REMOVED lines=8> */
.L_x_1:


//--------------------- .nv.constant0.triton_poi_fused_convolution_11 --------------------------
	.section	.nv.constant0.triton_poi_fused_convolution_11,"a",@progbits
	.sectionflags	@""
	.align	4
.nv.constant0.triton_poi_fused_convolution_11:
	.zero		548
